//
// Generated by NVIDIA NVVM Compiler
//
// Compiler Build ID: CL-36424714
// Cuda compilation tools, release 13.0, V13.0.88
// Based on NVVM 20.0.0
//

.version 9.0
.target sm_100
.address_size 64

	// .globl	_Z6mataddPiS_S_

.visible .entry _Z6mataddPiS_S_(
	.param .u64 .ptr .align 1 _Z6mataddPiS_S__param_0,
	.param .u64 .ptr .align 1 _Z6mataddPiS_S__param_1,
	.param .u64 .ptr .align 1 _Z6mataddPiS_S__param_2
)
{
	.reg .b32 	%r<8>;
	.reg .b64 	%rd<11>;

	ld.param.u64 	%rd1, [_Z6mataddPiS_S__param_0];
	ld.param.u64 	%rd2, [_Z6mataddPiS_S__param_1];
	ld.param.u64 	%rd3, [_Z6mataddPiS_S__param_2];
	cvta.to.global.u64 	%rd4, %rd3;
	cvta.to.global.u64 	%rd5, %rd2;
	cvta.to.global.u64 	%rd6, %rd1;
	mov.u32 	%r1, %nctaid.x;
	mov.u32 	%r2, %ctaid.y;
	mov.u32 	%r3, %ctaid.x;
	mad.lo.s32 	%r4, %r1, %r2, %r3;
	mul.wide.s32 	%rd7, %r4, 4;
	add.s64 	%rd8, %rd6, %rd7;
	ld.global.u32 	%r5, [%rd8];
	add.s64 	%rd9, %rd5, %rd7;
	ld.global.u32 	%r6, [%rd9];
	add.s32 	%r7, %r6, %r5;
	add.s64 	%rd10, %rd4, %rd7;
	st.global.u32 	[%rd10], %r7;
	ret;

}


// ===== COMPILED SASS (sm_100) =====

	.target	sm_100

	.elftype	@"ET_EXEC"


//--------------------- .note.nv.tkinfo           --------------------------
	.section	.note.nv.tkinfo,"",@"SHT_NOTE"
	.sectionflags	@"SHF_NOTE_NV_TKINFO"
	.tkinfo
        /*0018*/ 	.word	0x00000002
        /*0030*/ 	.string	""
        /*0030*/ 	.string	"ptxas"
        /*0030*/ 	.string	"Cuda compilation tools, release 13.0, V13.0.88"
        /*0030*/ 	.string	"Build cuda_13.0.r13.0/compiler.36424714_0"
        /*0030*/ 	.string	"-arch sm_100 -m 64 "



//--------------------- .note.nv.cuinfo           --------------------------
	.section	.note.nv.cuinfo,"",@"SHT_NOTE"
	.sectionflags	@"SHF_NOTE_NV_CUINFO"
        /*0018*/ 	.short	0x0002
        /*001a*/ 	.short	0x0064
        /*001c*/ 	.short	0x0082
	.zero		2


//--------------------- .nv.info                  --------------------------
	.section	.nv.info,"",@"SHT_CUDA_INFO"
	.align	4


	//----- nvinfo : EIATTR_REGCOUNT
	.align		4
        /*0000*/ 	.byte	0x04, 0x2f
        /*0002*/ 	.short	(.L_1 - .L_0)
	.align		4
.L_0:
        /*0004*/ 	.word	index@(_Z6mataddPiS_S_)
        /*0008*/ 	.word	0x0000000c


	//----- nvinfo : EIATTR_FRAME_SIZE
	.align		4
.L_1:
        /*000c*/ 	.byte	0x04, 0x11
        /*000e*/ 	.short	(.L_3 - .L_2)
	.align		4
.L_2:
        /*0010*/ 	.word	index@(_Z6mataddPiS_S_)
        /*0014*/ 	.word	0x00000000


	//----- nvinfo : EIATTR_MIN_STACK_SIZE
	.align		4
.L_3:
        /*0018*/ 	.byte	0x04, 0x12
        /*001a*/ 	.short	(.L_5 - .L_4)
	.align		4
.L_4:
        /*001c*/ 	.word	index@(_Z6mataddPiS_S_)
        /*0020*/ 	.word	0x00000000
.L_5:


//--------------------- .nv.compat                --------------------------
	.section	.nv.compat,"",@"SHT_CUDA_COMPAT_INFO"
	.align	4
        /*0000*/ 	.byte	0x02, 0x09, 0x00, 0x00, 0x02, 0x02, 0x01, 0x00, 0x02, 0x05, 0x05, 0x00, 0x03, 0x07, 0x01, 0x01
        /*0010*/ 	.byte	0x02, 0x03, 0x00, 0x00, 0x02, 0x06, 0x01, 0x00, 0x04, 0x0b, 0x08, 0x00, 0x09, 0x00, 0x00, 0x00
        /*0020*/ 	.byte	0x00, 0x00, 0x00, 0x00


//--------------------- .nv.info._Z6mataddPiS_S_  --------------------------
	.section	.nv.info._Z6mataddPiS_S_,"",@"SHT_CUDA_INFO"
	.sectionflags	@""
	.align	4


	//----- nvinfo : EIATTR_CUDA_API_VERSION
	.align		4
        /*0000*/ 	.byte	0x04, 0x37
        /*0002*/ 	.short	(.L_7 - .L_6)
.L_6:
        /*0004*/ 	.word	0x00000082


	//----- nvinfo : EIATTR_KPARAM_INFO
	.align		4
.L_7:
        /*0008*/ 	.byte	0x04, 0x17
        /*000a*/ 	.short	(.L_9 - .L_8)
.L_8:
        /*000c*/ 	.word	0x00000000
        /*0010*/ 	.short	0x0002
        /*0012*/ 	.short	0x0010
        /*0014*/ 	.byte	0x00, 0xf5, 0x21, 0x00


	//----- nvinfo : EIATTR_KPARAM_INFO
	.align		4
.L_9:
        /*0018*/ 	.byte	0x04, 0x17
        /*001a*/ 	.short	(.L_11 - .L_10)
.L_10:
        /*001c*/ 	.word	0x00000000
        /*0020*/ 	.short	0x0001
        /*0022*/ 	.short	0x0008
        /*0024*/ 	.byte	0x00, 0xf5, 0x21, 0x00


	//----- nvinfo : EIATTR_KPARAM_INFO
	.align		4
.L_11:
        /*0028*/ 	.byte	0x04, 0x17
        /*002a*/ 	.short	(.L_13 - .L_12)
.L_12:
        /*002c*/ 	.word	0x00000000
        /*0030*/ 	.short	0x0000
        /*0032*/ 	.short	0x0000
        /*0034*/ 	.byte	0x00, 0xf5, 0x21, 0x00


	//----- nvinfo : EIATTR_SPARSE_MMA_MASK
	.align		4
.L_13:
        /*0038*/ 	.byte	0x03, 0x50
        /*003a*/ 	.short	0x0000


	//----- nvinfo : EIATTR_MAXREG_COUNT
	.align		4
        /*003c*/ 	.byte	0x03, 0x1b
        /*003e*/ 	.short	0x00ff


	//----- nvinfo : EIATTR_MERCURY_ISA_VERSION
	.align		4
        /*0040*/ 	.byte	0x03, 0x5f
        /*0042*/ 	.short	0x0101


	//----- nvinfo : EIATTR_VRC_CTA_INIT_COUNT
	.align		4
        /*0044*/ 	.byte	0x02, 0x4a
	.zero		1
	.zero		1


	//----- nvinfo : EIATTR_EXIT_INSTR_OFFSETS
	.align		4
        /*0048*/ 	.byte	0x04, 0x1c
        /*004a*/ 	.short	(.L_15 - .L_14)


	//   ....[0]....
.L_14:
        /*004c*/ 	.word	0x00000100


	//----- nvinfo : EIATTR_CBANK_PARAM_SIZE
	.align		4
.L_15:
        /*0050*/ 	.byte	0x03, 0x19
        /*0052*/ 	.short	0x0018


	//----- nvinfo : EIATTR_PARAM_CBANK
	.align		4
        /*0054*/ 	.byte	0x04, 0x0a
        /*0056*/ 	.short	(.L_17 - .L_16)
	.align		4
.L_16:
        /*0058*/ 	.word	index@(.nv.constant0._Z6mataddPiS_S_)
        /*005c*/ 	.short	0x0380
        /*005e*/ 	.short	0x0018


	//----- nvinfo : EIATTR_SW_WAR
	.align		4
.L_17:
        /*0060*/ 	.byte	0x04, 0x36
        /*0062*/ 	.short	(.L_19 - .L_18)
.L_18:
        /*0064*/ 	.word	0x00000008
.L_19:


//--------------------- .nv.callgraph             --------------------------
	.section	.nv.callgraph,"",@"SHT_CUDA_CALLGRAPH"
	.align	4
	.sectionentsize	8
	.align		4
        /*0000*/ 	.word	0x00000000
	.align		4
        /*0004*/ 	.word	0xffffffff
	.align		4
        /*0008*/ 	.word	0x00000000
	.align		4
        /*000c*/ 	.word	0xfffffffe
	.align		4
        /*0010*/ 	.word	0x00000000
	.align		4
        /*0014*/ 	.word	0xfffffffd
	.align		4
        /*0018*/ 	.word	0x00000000
	.align		4
        /*001c*/ 	.word	0xfffffffc


//--------------------- .text._Z6mataddPiS_S_     --------------------------
	.section	.text._Z6mataddPiS_S_,"ax",@progbits
	.align	128
        .global         _Z6mataddPiS_S_
        .type           _Z6mataddPiS_S_,@function
        .size           _Z6mataddPiS_S_,(.L_x_1 - _Z6mataddPiS_S_)
        .other          _Z6mataddPiS_S_,@"STO_CUDA_ENTRY STV_DEFAULT"
_Z6mataddPiS_S_:
.text._Z6mataddPiS_S_:
[----:B------:R-:W-:Y:S01]  /*0000*/  LDC R1, c[0x0][0x37c] ;  /* 0x0000df00ff017b82 */ /* 0x000fe20000000800 */
[----:B------:R-:W0:Y:S07]  /*0010*/  S2R R9, SR_CTAID.Y ;  /* 0x0000000000097919 */ /* 0x000e2e0000002600 */
[----:B------:R-:W1:Y:S01]  /*0020*/  LDC.64 R2, c[0x0][0x380] ;  /* 0x0000e000ff027b82 */ /* 0x000e620000000a00 */
[----:B------:R-:W0:Y:S01]  /*0030*/  LDCU UR6, c[0x0][0x370] ;  /* 0x00006e00ff0677ac */ /* 0x000e220008000800 */
[----:B------:R-:W0:Y:S01]  /*0040*/  S2R R0, SR_CTAID.X ;  /* 0x0000000000007919 */ /* 0x000e220000002500 */
[----:B------:R-:W2:Y:S05]  /*0050*/  LDCU.64 UR4, c[0x0][0x358] ;  /* 0x00006b00ff0477ac */ /* 0x000eaa0008000a00 */
[----:B------:R-:W3:Y:S08]  /*0060*/  LDC.64 R4, c[0x0][0x388] ;  /* 0x0000e200ff047b82 */ /* 0x000ef00000000a00 */
[----:B------:R-:W4:Y:S01]  /*0070*/  LDC.64 R6, c[0x0][0x390] ;  /* 0x0000e400ff067b82 */ /* 0x000f220000000a00 */
[----:B0-----:R-:W-:-:S04]  /*0080*/  IMAD R9, R9, UR6, R0 ;  /* 0x0000000609097c24 */ /* 0x001fc8000f8e0200 */
[----:B-1----:R-:W-:-:S04]  /*0090*/  IMAD.WIDE R2, R9, 0x4, R2 ;  /* 0x0000000409027825 */ /* 0x002fc800078e0202 */
[C---:B---3--:R-:W-:Y:S02]  /*00a0*/  IMAD.WIDE R4, R9.reuse, 0x4, R4 ;  /* 0x0000000409047825 */ /* 0x048fe400078e0204 */
[----:B--2---:R-:W2:Y:S04]  /*00b0*/  LDG.E R2, desc[UR4][R2.64] ;  /* 0x0000000402027981 */ /* 0x004ea8000c1e1900 */
[----:B------:R-:W2:Y:S01]  /*00c0*/  LDG.E R5, desc[UR4][R4.64] ;  /* 0x0000000404057981 */ /* 0x000ea2000c1e1900 */
[----:B----4-:R-:W-:Y:S01]  /*00d0*/  IMAD.WIDE R6, R9, 0x4, R6 ;  /* 0x0000000409067825 */ /* 0x010fe200078e0206 */
[----:B--2---:R-:W-:-:S05]  /*00e0*/  IADD3 R9, PT, PT, R2, R5, RZ ;  /* 0x0000000502097210 */ /* 0x004fca0007ffe0ff */
[----:B------:R-:W-:Y:S01]  /*00f0*/  STG.E desc[UR4][R6.64], R9 ;  /* 0x0000000906007986 */ /* 0x000fe2000c101904 */
[----:B------:R-:W-:Y:S05]  /*0100*/  EXIT ;  /* 0x000000000000794d */ /* 0x000fea0003800000 */
.L_x_0:
[----:B------:R-:W-:-:S00]  /*0110*/  BRA `(.L_x_0) ;  /* 0xfffffffc00fc7947 */ /* 0x000fc0000383ffff */
[----:B------:R-:W-:-:S00]  /*0120*/  NOP ;  /* 0x0000000000007918 */ /* 0x000fc00000000000 */
        /* <DEDUP_REMOVED lines=13> */
.L_x_1:


//--------------------- .nv.shared.reserved.0     --------------------------
	.section	.nv.shared.reserved.0,"aw",@nobits
	.weak		__nv_reservedSMEM_offset_0_alias
	.size		__nv_reservedSMEM_offset_0_alias, 0, 64
	.other		__nv_reservedSMEM_offset_0_alias,@"STO_CUDA_RESERVED_SHARED STV_DEFAULT"
__nv_reservedSMEM_offset_0_alias:
	.zero		0
	.zero		64


//--------------------- .nv.constant0._Z6mataddPiS_S_ --------------------------
	.section	.nv.constant0._Z6mataddPiS_S_,"a",@progbits
	.sectionflags	@""
	.align	4
.nv.constant0._Z6mataddPiS_S_:
	.zero		920


//--------------------- SYMBOLS --------------------------

	.type		.nv.reservedSmem.offset0,@object
	.size		.nv.reservedSmem.offset0,0x4
